//
// Generated by NVIDIA NVVM Compiler
//
// Compiler Build ID: CL-36424714
// Cuda compilation tools, release 13.0, V13.0.88
// Based on NVVM 20.0.0
//

.version 9.0
.target sm_100
.address_size 64

	// .globl	_Z13reduce_kernelPfS_
.extern .func  (.param .b32 func_retval0) vprintf
(
	.param .b64 vprintf_param_0,
	.param .b64 vprintf_param_1
)
;
.global .align 1 .b8 $str[21] = {116, 105, 100, 32, 61, 32, 37, 100, 44, 32, 118, 97, 108, 32, 61, 32, 37, 102, 46, 10};

.visible .entry _Z13reduce_kernelPfS_(
	.param .u64 .ptr .align 1 _Z13reduce_kernelPfS__param_0,
	.param .u64 .ptr .align 1 _Z13reduce_kernelPfS__param_1
)
{
	.local .align 16 .b8 	__local_depot0[16];
	.reg .b64 	%SP;
	.reg .b64 	%SPL;
	.reg .pred 	%p<2>;
	.reg .b32 	%r<9>;
	.reg .b32 	%f<4>;
	.reg .b64 	%rd<9>;
	.reg .b64 	%fd<2>;

	mov.u64 	%SPL, __local_depot0;
	cvta.local.u64 	%SP, %SPL;
	ld.param.u64 	%rd1, [_Z13reduce_kernelPfS__param_0];
	cvta.to.global.u64 	%rd2, %rd1;
	add.u64 	%rd3, %SP, 0;
	add.u64 	%rd4, %SPL, 0;
	mov.u32 	%r1, %ctaid.x;
	mov.u32 	%r2, %ntid.x;
	mov.u32 	%r3, %tid.x;
	mad.lo.s32 	%r4, %r1, %r2, %r3;
	mul.wide.s32 	%rd5, %r4, 4;
	add.s64 	%rd6, %rd2, %rd5;
	ld.global.f32 	%f1, [%rd6];
	mov.b32 	%r5, %f1;
	shfl.sync.idx.b32	%r6|%p1, %r5, 1, 31, -1;
	mov.b32 	%f2, %r6;
	add.f32 	%f3, %f1, %f2;
	cvt.f64.f32 	%fd1, %f3;
	st.local.u32 	[%rd4], %r4;
	st.local.f64 	[%rd4+8], %fd1;
	mov.u64 	%rd7, $str;
	cvta.global.u64 	%rd8, %rd7;
	{ // callseq 0, 0
	.param .b64 param0;
	st.param.b64 	[param0], %rd8;
	.param .b64 param1;
	st.param.b64 	[param1], %rd3;
	.param .b32 retval0;
	call.uni (retval0), 
	vprintf, 
	(
	param0, 
	param1
	);
	ld.param.b32 	%r7, [retval0];
	} // callseq 0
	st.global.f32 	[%rd6], %f3;
	ret;

}


// ===== COMPILED SASS (sm_100) =====

	.target	sm_100

	.elftype	@"ET_EXEC"


//--------------------- .note.nv.tkinfo           --------------------------
	.section	.note.nv.tkinfo,"",@"SHT_NOTE"
	.sectionflags	@"SHF_NOTE_NV_TKINFO"
	.tkinfo
        /*0018*/ 	.word	0x00000002
        /*0030*/ 	.string	""
        /*0030*/ 	.string	"ptxas"
        /*0030*/ 	.string	"Cuda compilation tools, release 13.0, V13.0.88"
        /*0030*/ 	.string	"Build cuda_13.0.r13.0/compiler.36424714_0"
        /*0030*/ 	.string	"-arch sm_100 -m 64 "



//--------------------- .note.nv.cuinfo           --------------------------
	.section	.note.nv.cuinfo,"",@"SHT_NOTE"
	.sectionflags	@"SHF_NOTE_NV_CUINFO"
        /*0018*/ 	.short	0x0002
        /*001a*/ 	.short	0x0064
        /*001c*/ 	.short	0x0082
	.zero		2


//--------------------- .nv.info                  --------------------------
	.section	.nv.info,"",@"SHT_CUDA_INFO"
	.align	4


	//----- nvinfo : EIATTR_REGCOUNT
	.align		4
        /*0000*/ 	.byte	0x04, 0x2f
        /*0002*/ 	.short	(.L_2 - .L_1)
	.align		4
.L_1:
        /*0004*/ 	.word	index@(_Z13reduce_kernelPfS_)
        /*0008*/ 	.word	0x00000018


	//----- nvinfo : EIATTR_FRAME_SIZE
	.align		4
.L_2:
        /*000c*/ 	.byte	0x04, 0x11
        /*000e*/ 	.short	(.L_4 - .L_3)
	.align		4
.L_3:
        /*0010*/ 	.word	index@(_Z13reduce_kernelPfS_)
        /*0014*/ 	.word	0x00000010


	//----- nvinfo : EIATTR_MIN_STACK_SIZE
	.align		4
.L_4:
        /*0018*/ 	.byte	0x04, 0x12
        /*001a*/ 	.short	(.L_6 - .L_5)
	.align		4
.L_5:
        /*001c*/ 	.word	index@(_Z13reduce_kernelPfS_)
        /*0020*/ 	.word	0x00000010
.L_6:


//--------------------- .nv.compat                --------------------------
	.section	.nv.compat,"",@"SHT_CUDA_COMPAT_INFO"
	.align	4
        /*0000*/ 	.byte	0x02, 0x09, 0x00, 0x00, 0x02, 0x02, 0x01, 0x00, 0x02, 0x05, 0x05, 0x00, 0x03, 0x07, 0x01, 0x01
        /*0010*/ 	.byte	0x02, 0x03, 0x00, 0x00, 0x02, 0x06, 0x01, 0x00, 0x04, 0x0b, 0x08, 0x00, 0x09, 0x00, 0x00, 0x00
        /*0020*/ 	.byte	0x00, 0x00, 0x00, 0x00


//--------------------- .nv.info._Z13reduce_kernelPfS_ --------------------------
	.section	.nv.info._Z13reduce_kernelPfS_,"",@"SHT_CUDA_INFO"
	.sectionflags	@""
	.align	4


	//----- nvinfo : EIATTR_CUDA_API_VERSION
	.align		4
        /*0000*/ 	.byte	0x04, 0x37
        /*0002*/ 	.short	(.L_8 - .L_7)
.L_7:
        /*0004*/ 	.word	0x00000082


	//----- nvinfo : EIATTR_KPARAM_INFO
	.align		4
.L_8:
        /*0008*/ 	.byte	0x04, 0x17
        /*000a*/ 	.short	(.L_10 - .L_9)
.L_9:
        /*000c*/ 	.word	0x00000000
        /*0010*/ 	.short	0x0001
        /*0012*/ 	.short	0x0008
        /*0014*/ 	.byte	0x00, 0xf5, 0x21, 0x00


	//----- nvinfo : EIATTR_KPARAM_INFO
	.align		4
.L_10:
        /*0018*/ 	.byte	0x04, 0x17
        /*001a*/ 	.short	(.L_12 - .L_11)
.L_11:
        /*001c*/ 	.word	0x00000000
        /*0020*/ 	.short	0x0000
        /*0022*/ 	.short	0x0000
        /*0024*/ 	.byte	0x00, 0xf5, 0x21, 0x00


	//----- nvinfo : EIATTR_SPARSE_MMA_MASK
	.align		4
.L_12:
        /*0028*/ 	.byte	0x03, 0x50
        /*002a*/ 	.short	0x0000


	//----- nvinfo : EIATTR_MAXREG_COUNT
	.align		4
        /*002c*/ 	.byte	0x03, 0x1b
        /*002e*/ 	.short	0x00ff


	//----- nvinfo : EIATTR_EXTERNS
	.align		4
        /*0030*/ 	.byte	0x04, 0x0f
        /*0032*/ 	.short	(.L_14 - .L_13)


	//   ....[0]....
	.align		4
.L_13:
        /*0034*/ 	.word	index@(vprintf)


	//----- nvinfo : EIATTR_MERCURY_ISA_VERSION
	.align		4
.L_14:
        /*0038*/ 	.byte	0x03, 0x5f
        /*003a*/ 	.short	0x0101


	//----- nvinfo : EIATTR_COOP_GROUP_MASK_REGIDS
	.align		4
        /*003c*/ 	.byte	0x04, 0x29
        /*003e*/ 	.short	(.L_16 - .L_15)


	//   ....[0]....
.L_15:
        /*0040*/ 	.word	0xffffffff


	//----- nvinfo : EIATTR_COOP_GROUP_INSTR_OFFSETS
	.align		4
.L_16:
        /*0044*/ 	.byte	0x04, 0x28
        /*0046*/ 	.short	(.L_18 - .L_17)


	//   ....[0]....
.L_17:
        /*0048*/ 	.word	0x00000140


	//----- nvinfo : EIATTR_VRC_CTA_INIT_COUNT
	.align		4
.L_18:
        /*004c*/ 	.byte	0x02, 0x4a
	.zero		1
	.zero		1


	//----- nvinfo : EIATTR_SYSCALL_OFFSETS
	.align		4
        /*0050*/ 	.byte	0x04, 0x46
        /*0052*/ 	.short	(.L_20 - .L_19)


	//   ....[0]....
.L_19:
        /*0054*/ 	.word	0x00000190


	//----- nvinfo : EIATTR_EXIT_INSTR_OFFSETS
	.align		4
.L_20:
        /*0058*/ 	.byte	0x04, 0x1c
        /*005a*/ 	.short	(.L_22 - .L_21)


	//   ....[0]....
.L_21:
        /*005c*/ 	.word	0x000001b0


	//----- nvinfo : EIATTR_CBANK_PARAM_SIZE
	.align		4
.L_22:
        /*0060*/ 	.byte	0x03, 0x19
        /*0062*/ 	.short	0x0010


	//----- nvinfo : EIATTR_PARAM_CBANK
	.align		4
        /*0064*/ 	.byte	0x04, 0x0a
        /*0066*/ 	.short	(.L_24 - .L_23)
	.align		4
.L_23:
        /*0068*/ 	.word	index@(.nv.constant0._Z13reduce_kernelPfS_)
        /*006c*/ 	.short	0x0380
        /*006e*/ 	.short	0x0010


	//----- nvinfo : EIATTR_SW_WAR
	.align		4
.L_24:
        /*0070*/ 	.byte	0x04, 0x36
        /*0072*/ 	.short	(.L_26 - .L_25)
.L_25:
        /*0074*/ 	.word	0x00000008
.L_26:


//--------------------- .nv.callgraph             --------------------------
	.section	.nv.callgraph,"",@"SHT_CUDA_CALLGRAPH"
	.align	4
	.sectionentsize	8
	.align		4
        /*0000*/ 	.word	0x00000000
	.align		4
        /*0004*/ 	.word	0xffffffff
	.align		4
        /*0008*/ 	.word	index@(_Z13reduce_kernelPfS_)
	.align		4
        /*000c*/ 	.word	index@(vprintf)
	.align		4
        /*0010*/ 	.word	0x00000000
	.align		4
        /*0014*/ 	.word	0xfffffffe
	.align		4
        /*0018*/ 	.word	0x00000000
	.align		4
        /*001c*/ 	.word	0xfffffffd
	.align		4
        /*0020*/ 	.word	0x00000000
	.align		4
        /*0024*/ 	.word	0xfffffffc


//--------------------- .nv.constant4             --------------------------
	.section	.nv.constant4,"a",@progbits
	.align	8
	.align		8
.nv.constant4:
        /*0000*/ 	.dword	vprintf
	.align		8
        /*0008*/ 	.dword	$str


//--------------------- .text._Z13reduce_kernelPfS_ --------------------------
	.section	.text._Z13reduce_kernelPfS_,"ax",@progbits
	.align	128
        .global         _Z13reduce_kernelPfS_
        .type           _Z13reduce_kernelPfS_,@function
        .size           _Z13reduce_kernelPfS_,(.L_x_2 - _Z13reduce_kernelPfS_)
        .other          _Z13reduce_kernelPfS_,@"STO_CUDA_ENTRY STV_DEFAULT"
_Z13reduce_kernelPfS_:
.text._Z13reduce_kernelPfS_:
[----:B------:R-:W0:Y:S01]  /*0000*/  LDC R1, c[0x0][0x37c] ;  /* 0x0000df00ff017b82 */ /* 0x000e220000000800 */
[----:B------:R-:W1:Y:S01]  /*0010*/  S2R R3, SR_TID.X ;  /* 0x0000000000037919 */ /* 0x000e620000002100 */
[----:B------:R-:W2:Y:S06]  /*0020*/  LDCU UR5, c[0x0][0x2fc] ;  /* 0x00005f80ff0577ac */ /* 0x000eac0008000800 */
[----:B------:R-:W1:Y:S01]  /*0030*/  S2UR UR4, SR_CTAID.X ;  /* 0x00000000000479c3 */ /* 0x000e620000002500 */
[----:B0-----:R-:W-:Y:S01]  /*0040*/  VIADD R1, R1, 0xfffffff0 ;  /* 0xfffffff001017836 */ /* 0x001fe20000000000 */
[----:B------:R-:W0:Y:S01]  /*0050*/  LDCU.64 UR36, c[0x0][0x358] ;  /* 0x00006b00ff2477ac */ /* 0x000e220008000a00 */
[----:B------:R-:W3:Y:S05]  /*0060*/  LDCU.64 UR6, c[0x4][0x8] ;  /* 0x01000100ff0677ac */ /* 0x000eea0008000a00 */
[----:B------:R-:W1:Y:S08]  /*0070*/  LDC R0, c[0x0][0x360] ;  /* 0x0000d800ff007b82 */ /* 0x000e700000000800 */
[----:B------:R-:W4:Y:S01]  /*0080*/  LDC.64 R16, c[0x0][0x380] ;  /* 0x0000e000ff107b82 */ /* 0x000f220000000a00 */
[----:B-1----:R-:W-:-:S04]  /*0090*/  IMAD R0, R0, UR4, R3 ;  /* 0x0000000400007c24 */ /* 0x002fc8000f8e0203 */
[----:B----4-:R-:W-:-:S05]  /*00a0*/  IMAD.WIDE R16, R0, 0x4, R16 ;  /* 0x0000000400107825 */ /* 0x010fca00078e0210 */
[----:B0-----:R-:W4:Y:S01]  /*00b0*/  LDG.E R2, desc[UR36][R16.64] ;  /* 0x0000002410027981 */ /* 0x001f22000c1e1900 */
[----:B------:R-:W-:Y:S01]  /*00c0*/  MOV R3, 0x0 ;  /* 0x0000000000037802 */ /* 0x000fe20000000f00 */
[----:B------:R-:W0:Y:S01]  /*00d0*/  LDCU UR4, c[0x0][0x2f8] ;  /* 0x00005f00ff0477ac */ /* 0x000e220008000800 */
[----:B---3--:R-:W-:Y:S01]  /*00e0*/  IMAD.U32 R4, RZ, RZ, UR6 ;  /* 0x00000006ff047e24 */ /* 0x008fe2000f8e00ff */
[----:B------:R-:W-:Y:S01]  /*00f0*/  STL [R1], R0 ;  /* 0x0000000001007387 */ /* 0x000fe20000100800 */
[----:B------:R1:W3:Y:S01]  /*0100*/  LDC.64 R10, c[0x4][R3] ;  /* 0x01000000030a7b82 */ /* 0x0002e20000000a00 */
[----:B------:R-:W-:Y:S02]  /*0110*/  MOV R5, UR7 ;  /* 0x0000000700057c02 */ /* 0x000fe40008000f00 */
[----:B0-----:R-:W-:-:S04]  /*0120*/  IADD3 R6, P0, PT, R1, UR4, RZ ;  /* 0x0000000401067c10 */ /* 0x001fc8000ff1e0ff */
[----:B--2---:R-:W-:Y:S01]  /*0130*/  IADD3.X R7, PT, PT, RZ, UR5, RZ, P0, !PT ;  /* 0x00000005ff077c10 */ /* 0x004fe200087fe4ff */
[----:B----4-:R-:W0:Y:S02]  /*0140*/  SHFL.IDX PT, R19, R2, 0x1, 0x1f ;  /* 0x00201f0002137f89 */ /* 0x010e2400000e0000 */
[----:B0-----:R-:W-:-:S04]  /*0150*/  FADD R19, R2, R19 ;  /* 0x0000001302137221 */ /* 0x001fc80000000000 */
[----:B------:R-:W0:Y:S02]  /*0160*/  F2F.F64.F32 R8, R19 ;  /* 0x0000001300087310 */ /* 0x000e240000201800 */
[----:B0--3--:R1:W-:Y:S02]  /*0170*/  STL.64 [R1+0x8], R8 ;  /* 0x0000080801007387 */ /* 0x0093e40000100a00 */
[----:B------:R-:W-:-:S07]  /*0180*/  LEPC R20, `(.L_x_0) ;  /* 0x000000001014794e */ /* 0x000fce0000000000 */
[----:B-1----:R-:W-:Y:S05]  /*0190*/  CALL.ABS.NOINC R10 ;  /* 0x000000000a007343 */ /* 0x002fea0003c00000 */
.L_x_0:
[----:B------:R-:W-:Y:S01]  /*01a0*/  STG.E desc[UR36][R16.64], R19 ;  /* 0x0000001310007986 */ /* 0x000fe2000c101924 */
[----:B------:R-:W-:Y:S05]  /*01b0*/  EXIT ;  /* 0x000000000000794d */ /* 0x000fea0003800000 */
.L_x_1:
[----:B------:R-:W-:-:S00]  /*01c0*/  BRA `(.L_x_1) ;  /* 0xfffffffc00fc7947 */ /* 0x000fc0000383ffff */
[----:B------:R-:W-:-:S00]  /*01d0*/  NOP ;  /* 0x0000000000007918 */ /* 0x000fc00000000000 */
        /* <DEDUP_REMOVED lines=10> */
.L_x_2:


//--------------------- .nv.global.init           --------------------------
	.section	.nv.global.init,"aw",@progbits
.nv.global.init:
	.type		$str,@object
	.size		$str,(.L_0 - $str)
$str:
        /*0000*/ 	.byte	0x74, 0x69, 0x64, 0x20, 0x3d, 0x20, 0x25, 0x64, 0x2c, 0x20, 0x76, 0x61, 0x6c, 0x20, 0x3d, 0x20
        /*0010*/ 	.byte	0x25, 0x66, 0x2e, 0x0a, 0x00
.L_0:


//--------------------- .nv.shared.reserved.0     --------------------------
	.section	.nv.shared.reserved.0,"aw",@nobits
	.weak		__nv_reservedSMEM_offset_0_alias
	.size		__nv_reservedSMEM_offset_0_alias, 0, 64
	.other		__nv_reservedSMEM_offset_0_alias,@"STO_CUDA_RESERVED_SHARED STV_DEFAULT"
__nv_reservedSMEM_offset_0_alias:
	.zero		0
	.zero		64


//--------------------- .nv.constant0._Z13reduce_kernelPfS_ --------------------------
	.section	.nv.constant0._Z13reduce_kernelPfS_,"a",@progbits
	.sectionflags	@""
	.align	4
.nv.constant0._Z13reduce_kernelPfS_:
	.zero		912


//--------------------- SYMBOLS --------------------------

	.type		.nv.reservedSmem.offset0,@object
	.size		.nv.reservedSmem.offset0,0x4
	.type		vprintf,@function
